//
// Generated by NVIDIA NVVM Compiler
//
// Compiler Build ID: CL-36424714
// Cuda compilation tools, release 13.0, V13.0.88
// Based on NVVM 20.0.0
//

.version 9.0
.target sm_100
.address_size 64

	// .globl	_Z9incrementPfS_

.visible .entry _Z9incrementPfS_(
	.param .u64 .ptr .align 1 _Z9incrementPfS__param_0,
	.param .u64 .ptr .align 1 _Z9incrementPfS__param_1
)
{
	.reg .b32 	%r<2>;
	.reg .b32 	%f<3>;
	.reg .b64 	%rd<8>;

	ld.param.u64 	%rd1, [_Z9incrementPfS__param_0];
	ld.param.u64 	%rd2, [_Z9incrementPfS__param_1];
	cvta.to.global.u64 	%rd3, %rd2;
	cvta.to.global.u64 	%rd4, %rd1;
	mov.u32 	%r1, %tid.x;
	mul.wide.u32 	%rd5, %r1, 4;
	add.s64 	%rd6, %rd4, %rd5;
	ld.global.f32 	%f1, [%rd6];
	add.f32 	%f2, %f1, 0f3F800000;
	st.global.f32 	[%rd6], %f2;
	add.s64 	%rd7, %rd3, %rd5;
	st.global.f32 	[%rd7], %f2;
	bar.sync 	0;
	ret;

}


// ===== COMPILED SASS (sm_100) =====

	.target	sm_100

	.elftype	@"ET_EXEC"


//--------------------- .note.nv.tkinfo           --------------------------
	.section	.note.nv.tkinfo,"",@"SHT_NOTE"
	.sectionflags	@"SHF_NOTE_NV_TKINFO"
	.tkinfo
        /*0018*/ 	.word	0x00000002
        /*0030*/ 	.string	""
        /*0030*/ 	.string	"ptxas"
        /*0030*/ 	.string	"Cuda compilation tools, release 13.0, V13.0.88"
        /*0030*/ 	.string	"Build cuda_13.0.r13.0/compiler.36424714_0"
        /*0030*/ 	.string	"-arch sm_100 -m 64 "



//--------------------- .note.nv.cuinfo           --------------------------
	.section	.note.nv.cuinfo,"",@"SHT_NOTE"
	.sectionflags	@"SHF_NOTE_NV_CUINFO"
        /*0018*/ 	.short	0x0002
        /*001a*/ 	.short	0x0064
        /*001c*/ 	.short	0x0082
	.zero		2


//--------------------- .nv.info                  --------------------------
	.section	.nv.info,"",@"SHT_CUDA_INFO"
	.align	4


	//----- nvinfo : EIATTR_REGCOUNT
	.align		4
        /*0000*/ 	.byte	0x04, 0x2f
        /*0002*/ 	.short	(.L_1 - .L_0)
	.align		4
.L_0:
        /*0004*/ 	.word	index@(_Z9incrementPfS_)
        /*0008*/ 	.word	0x0000000c


	//----- nvinfo : EIATTR_FRAME_SIZE
	.align		4
.L_1:
        /*000c*/ 	.byte	0x04, 0x11
        /*000e*/ 	.short	(.L_3 - .L_2)
	.align		4
.L_2:
        /*0010*/ 	.word	index@(_Z9incrementPfS_)
        /*0014*/ 	.word	0x00000000


	//----- nvinfo : EIATTR_MIN_STACK_SIZE
	.align		4
.L_3:
        /*0018*/ 	.byte	0x04, 0x12
        /*001a*/ 	.short	(.L_5 - .L_4)
	.align		4
.L_4:
        /*001c*/ 	.word	index@(_Z9incrementPfS_)
        /*0020*/ 	.word	0x00000000
.L_5:


//--------------------- .nv.compat                --------------------------
	.section	.nv.compat,"",@"SHT_CUDA_COMPAT_INFO"
	.align	4
        /*0000*/ 	.byte	0x02, 0x09, 0x00, 0x00, 0x02, 0x02, 0x01, 0x00, 0x02, 0x05, 0x05, 0x00, 0x03, 0x07, 0x01, 0x01
        /*0010*/ 	.byte	0x02, 0x03, 0x00, 0x00, 0x02, 0x06, 0x01, 0x00, 0x04, 0x0b, 0x08, 0x00, 0x09, 0x00, 0x00, 0x00
        /*0020*/ 	.byte	0x00, 0x00, 0x00, 0x00


//--------------------- .nv.info._Z9incrementPfS_ --------------------------
	.section	.nv.info._Z9incrementPfS_,"",@"SHT_CUDA_INFO"
	.sectionflags	@""
	.align	4


	//----- nvinfo : EIATTR_CUDA_API_VERSION
	.align		4
        /*0000*/ 	.byte	0x04, 0x37
        /*0002*/ 	.short	(.L_7 - .L_6)
.L_6:
        /*0004*/ 	.word	0x00000082


	//----- nvinfo : EIATTR_KPARAM_INFO
	.align		4
.L_7:
        /*0008*/ 	.byte	0x04, 0x17
        /*000a*/ 	.short	(.L_9 - .L_8)
.L_8:
        /*000c*/ 	.word	0x00000000
        /*0010*/ 	.short	0x0001
        /*0012*/ 	.short	0x0008
        /*0014*/ 	.byte	0x00, 0xf5, 0x21, 0x00


	//----- nvinfo : EIATTR_KPARAM_INFO
	.align		4
.L_9:
        /*0018*/ 	.byte	0x04, 0x17
        /*001a*/ 	.short	(.L_11 - .L_10)
.L_10:
        /*001c*/ 	.word	0x00000000
        /*0020*/ 	.short	0x0000
        /*0022*/ 	.short	0x0000
        /*0024*/ 	.byte	0x00, 0xf5, 0x21, 0x00


	//----- nvinfo : EIATTR_SPARSE_MMA_MASK
	.align		4
.L_11:
        /*0028*/ 	.byte	0x03, 0x50
        /*002a*/ 	.short	0x0000


	//----- nvinfo : EIATTR_MAXREG_COUNT
	.align		4
        /*002c*/ 	.byte	0x03, 0x1b
        /*002e*/ 	.short	0x00ff


	//----- nvinfo : EIATTR_NUM_BARRIERS
	.align		4
        /*0030*/ 	.byte	0x02, 0x4c
        /*0032*/ 	.byte	0x01
	.zero		1


	//----- nvinfo : EIATTR_MERCURY_ISA_VERSION
	.align		4
        /*0034*/ 	.byte	0x03, 0x5f
        /*0036*/ 	.short	0x0101


	//----- nvinfo : EIATTR_VRC_CTA_INIT_COUNT
	.align		4
        /*0038*/ 	.byte	0x02, 0x4a
	.zero		1
	.zero		1


	//----- nvinfo : EIATTR_EXIT_INSTR_OFFSETS
	.align		4
        /*003c*/ 	.byte	0x04, 0x1c
        /*003e*/ 	.short	(.L_13 - .L_12)


	//   ....[0]....
.L_12:
        /*0040*/ 	.word	0x000000c0


	//----- nvinfo : EIATTR_CBANK_PARAM_SIZE
	.align		4
.L_13:
        /*0044*/ 	.byte	0x03, 0x19
        /*0046*/ 	.short	0x0010


	//----- nvinfo : EIATTR_PARAM_CBANK
	.align		4
        /*0048*/ 	.byte	0x04, 0x0a
        /*004a*/ 	.short	(.L_15 - .L_14)
	.align		4
.L_14:
        /*004c*/ 	.word	index@(.nv.constant0._Z9incrementPfS_)
        /*0050*/ 	.short	0x0380
        /*0052*/ 	.short	0x0010


	//----- nvinfo : EIATTR_SW_WAR
	.align		4
.L_15:
        /*0054*/ 	.byte	0x04, 0x36
        /*0056*/ 	.short	(.L_17 - .L_16)
.L_16:
        /*0058*/ 	.word	0x00000008
.L_17:


//--------------------- .nv.callgraph             --------------------------
	.section	.nv.callgraph,"",@"SHT_CUDA_CALLGRAPH"
	.align	4
	.sectionentsize	8
	.align		4
        /*0000*/ 	.word	0x00000000
	.align		4
        /*0004*/ 	.word	0xffffffff
	.align		4
        /*0008*/ 	.word	0x00000000
	.align		4
        /*000c*/ 	.word	0xfffffffe
	.align		4
        /*0010*/ 	.word	0x00000000
	.align		4
        /*0014*/ 	.word	0xfffffffd
	.align		4
        /*0018*/ 	.word	0x00000000
	.align		4
        /*001c*/ 	.word	0xfffffffc


//--------------------- .text._Z9incrementPfS_    --------------------------
	.section	.text._Z9incrementPfS_,"ax",@progbits
	.align	128
        .global         _Z9incrementPfS_
        .type           _Z9incrementPfS_,@function
        .size           _Z9incrementPfS_,(.L_x_1 - _Z9incrementPfS_)
        .other          _Z9incrementPfS_,@"STO_CUDA_ENTRY STV_DEFAULT"
_Z9incrementPfS_:
.text._Z9incrementPfS_:
[----:B------:R-:W-:Y:S01]  /*0000*/  LDC R1, c[0x0][0x37c] ;  /* 0x0000df00ff017b82 */ /* 0x000fe20000000800 */
[----:B------:R-:W0:Y:S07]  /*0010*/  S2R R9, SR_TID.X ;  /* 0x0000000000097919 */ /* 0x000e2e0000002100 */
[----:B------:R-:W0:Y:S01]  /*0020*/  LDC.64 R2, c[0x0][0x380] ;  /* 0x0000e000ff027b82 */ /* 0x000e220000000a00 */
[----:B------:R-:W1:Y:S07]  /*0030*/  LDCU.64 UR4, c[0x0][0x358] ;  /* 0x00006b00ff0477ac */ /* 0x000e6e0008000a00 */
[----:B------:R-:W2:Y:S01]  /*0040*/  LDC.64 R4, c[0x0][0x388] ;  /* 0x0000e200ff047b82 */ /* 0x000ea20000000a00 */
[----:B0-----:R-:W-:-:S05]  /*0050*/  IMAD.WIDE.U32 R2, R9, 0x4, R2 ;  /* 0x0000000409027825 */ /* 0x001fca00078e0002 */
[----:B-1----:R-:W3:Y:S01]  /*0060*/  LDG.E R0, desc[UR4][R2.64] ;  /* 0x0000000402007981 */ /* 0x002ee2000c1e1900 */
[----:B--2---:R-:W-:-:S04]  /*0070*/  IMAD.WIDE.U32 R4, R9, 0x4, R4 ;  /* 0x0000000409047825 */ /* 0x004fc800078e0004 */
[----:B---3--:R-:W-:-:S05]  /*0080*/  FADD R7, R0, 1 ;  /* 0x3f80000000077421 */ /* 0x008fca0000000000 */
[----:B------:R-:W-:Y:S04]  /*0090*/  STG.E desc[UR4][R2.64], R7 ;  /* 0x0000000702007986 */ /* 0x000fe8000c101904 */
[----:B------:R-:W-:Y:S01]  /*00a0*/  STG.E desc[UR4][R4.64], R7 ;  /* 0x0000000704007986 */ /* 0x000fe2000c101904 */
[----:B------:R-:W-:Y:S06]  /*00b0*/  BAR.SYNC.DEFER_BLOCKING 0x0 ;  /* 0x0000000000007b1d */ /* 0x000fec0000010000 */
[----:B------:R-:W-:Y:S05]  /*00c0*/  EXIT ;  /* 0x000000000000794d */ /* 0x000fea0003800000 */
.L_x_0:
[----:B------:R-:W-:-:S00]  /*00d0*/  BRA `(.L_x_0) ;  /* 0xfffffffc00fc7947 */ /* 0x000fc0000383ffff */
[----:B------:R-:W-:-:S00]  /*00e0*/  NOP ;  /* 0x0000000000007918 */ /* 0x000fc00000000000 */
        /* <DEDUP_REMOVED lines=9> */
.L_x_1:


//--------------------- .nv.shared.reserved.0     --------------------------
	.section	.nv.shared.reserved.0,"aw",@nobits
	.weak		__nv_reservedSMEM_offset_0_alias
	.size		__nv_reservedSMEM_offset_0_alias, 0, 64
	.other		__nv_reservedSMEM_offset_0_alias,@"STO_CUDA_RESERVED_SHARED STV_DEFAULT"
__nv_reservedSMEM_offset_0_alias:
	.zero		0
	.zero		64


//--------------------- .nv.constant0._Z9incrementPfS_ --------------------------
	.section	.nv.constant0._Z9incrementPfS_,"a",@progbits
	.sectionflags	@""
	.align	4
.nv.constant0._Z9incrementPfS_:
	.zero		912


//--------------------- SYMBOLS --------------------------

	.type		.nv.reservedSmem.offset0,@object
	.size		.nv.reservedSmem.offset0,0x4
